	.headerflags	@"EF_CUDA_TEXMODE_UNIFIED EF_CUDA_64BIT_ADDRESS EF_CUDA_ACCELERATORS EF_CUDA_SM90 EF_CUDA_VIRTUAL_SM(EF_CUDA_SM90)"
	.elftype	@"ET_EXEC"


//--------------------- .nv.info                  --------------------------
	.section	.nv.info,"",@"SHT_CUDA_INFO"
	.align	4


	//----- nvinfo : EIATTR_REGCOUNT
	.align		4
        /*0000*/ 	.byte	0x04, 0x2f
        /*0002*/ 	.short	(.L_3 - .L_2)
	.align		4
.L_2:
        /*0004*/ 	.word	index@(triton_poi_fused__native_batch_norm_legit_no_training_add_3)
        /*0008*/ 	.word	0x00000016


	//----- nvinfo : EIATTR_MIN_STACK_SIZE
	.align		4
.L_3:
        /*000c*/ 	.byte	0x04, 0x12
        /*000e*/ 	.short	(.L_5 - .L_4)
	.align		4
.L_4:
        /*0010*/ 	.word	index@(triton_poi_fused__native_batch_norm_legit_no_training_add_3)
        /*0014*/ 	.word	0x00000000


	//----- nvinfo : EIATTR_FRAME_SIZE
	.align		4
.L_5:
        /*0018*/ 	.byte	0x04, 0x11
        /*001a*/ 	.short	(.L_7 - .L_6)
	.align		4
.L_6:
        /*001c*/ 	.word	index@(triton_poi_fused__native_batch_norm_legit_no_training_add_3)
        /*0020*/ 	.word	0x00000000


	//----- nvinfo : EIATTR_MIN_STACK_SIZE
	.align		4
.L_7:
        /*0024*/ 	.byte	0x04, 0x12
        /*0026*/ 	.short	(.L_9 - .L_8)
	.align		4
.L_8:
        /*0028*/ 	.word	index@(triton_poi_fused__native_batch_norm_legit_no_training_add_3)
        /*002c*/ 	.word	0x00000000
.L_9:


//--------------------- .nv.info.triton_poi_fused__native_batch_norm_legit_no_training_add_3 --------------------------
	.section	.nv.info.triton_poi_fused__native_batch_norm_legit_no_training_add_3,"",@"SHT_CUDA_INFO"
	.sectionflags	@""
	.align	4


	//----- nvinfo : EIATTR_CUDA_API_VERSION
	.align		4
        /*0000*/ 	.byte	0x04, 0x37
        /*0002*/ 	.short	(.L_11 - .L_10)
.L_10:
        /*0004*/ 	.word	0x0000007c


	//----- nvinfo : EIATTR_KPARAM_INFO
	.align		4
.L_11:
        /*0008*/ 	.byte	0x04, 0x17
        /*000a*/ 	.short	(.L_13 - .L_12)
.L_12:
        /*000c*/ 	.word	0x00000000
        /*0010*/ 	.short	0x0007
        /*0012*/ 	.short	0x0038
        /*0014*/ 	.byte	0x00, 0xf0, 0x11, 0x00


	//----- nvinfo : EIATTR_KPARAM_INFO
	.align		4
.L_13:
        /*0018*/ 	.byte	0x04, 0x17
        /*001a*/ 	.short	(.L_15 - .L_14)
.L_14:
        /*001c*/ 	.word	0x00000000
        /*0020*/ 	.short	0x0006
        /*0022*/ 	.short	0x0030
        /*0024*/ 	.byte	0x00, 0xf4, 0x21, 0x00


	//----- nvinfo : EIATTR_KPARAM_INFO
	.align		4
.L_15:
        /*0028*/ 	.byte	0x04, 0x17
        /*002a*/ 	.short	(.L_17 - .L_16)
.L_16:
        /*002c*/ 	.word	0x00000000
        /*0030*/ 	.short	0x0005
        /*0032*/ 	.short	0x0028
        /*0034*/ 	.byte	0x00, 0xf4, 0x21, 0x00


	//----- nvinfo : EIATTR_KPARAM_INFO
	.align		4
.L_17:
        /*0038*/ 	.byte	0x04, 0x17
        /*003a*/ 	.short	(.L_19 - .L_18)
.L_18:
        /*003c*/ 	.word	0x00000000
        /*0040*/ 	.short	0x0004
        /*0042*/ 	.short	0x0020
        /*0044*/ 	.byte	0x00, 0xf4, 0x21, 0x00


	//----- nvinfo : EIATTR_KPARAM_INFO
	.align		4
.L_19:
        /*0048*/ 	.byte	0x04, 0x17
        /*004a*/ 	.short	(.L_21 - .L_20)
.L_20:
        /*004c*/ 	.word	0x00000000
        /*0050*/ 	.short	0x0003
        /*0052*/ 	.short	0x0018
        /*0054*/ 	.byte	0x00, 0xf4, 0x21, 0x00


	//----- nvinfo : EIATTR_KPARAM_INFO
	.align		4
.L_21:
        /*0058*/ 	.byte	0x04, 0x17
        /*005a*/ 	.short	(.L_23 - .L_22)
.L_22:
        /*005c*/ 	.word	0x00000000
        /*0060*/ 	.short	0x0002
        /*0062*/ 	.short	0x0010
        /*0064*/ 	.byte	0x00, 0xf4, 0x21, 0x00


	//----- nvinfo : EIATTR_KPARAM_INFO
	.align		4
.L_23:
        /*0068*/ 	.byte	0x04, 0x17
        /*006a*/ 	.short	(.L_25 - .L_24)
.L_24:
        /*006c*/ 	.word	0x00000000
        /*0070*/ 	.short	0x0001
        /*0072*/ 	.short	0x0008
        /*0074*/ 	.byte	0x00, 0xf4, 0x21, 0x00


	//----- nvinfo : EIATTR_KPARAM_INFO
	.align		4
.L_25:
        /*0078*/ 	.byte	0x04, 0x17
        /*007a*/ 	.short	(.L_27 - .L_26)
.L_26:
        /*007c*/ 	.word	0x00000000
        /*0080*/ 	.short	0x0000
        /*0082*/ 	.short	0x0000
        /*0084*/ 	.byte	0x00, 0xf4, 0x21, 0x00


	//----- nvinfo : EIATTR_SPARSE_MMA_MASK
	.align		4
.L_27:
        /*0088*/ 	.byte	0x03, 0x50
        /*008a*/ 	.short	0x0000


	//----- nvinfo : EIATTR_MAXREG_COUNT
	.align		4
        /*008c*/ 	.byte	0x03, 0x1b
        /*008e*/ 	.short	0x00ff


	//----- nvinfo : EIATTR_EXIT_INSTR_OFFSETS
	.align		4
        /*0090*/ 	.byte	0x04, 0x1c
        /*0092*/ 	.short	(.L_29 - .L_28)


	//   ....[0]....
.L_28:
        /*0094*/ 	.word	0x00000340


	//   ....[1]....
        /*0098*/ 	.word	0x00000360


	//----- nvinfo : EIATTR_REQNTID
	.align		4
.L_29:
        /*009c*/ 	.byte	0x04, 0x10
        /*009e*/ 	.short	(.L_31 - .L_30)
.L_30:
        /*00a0*/ 	.word	0x00000080
        /*00a4*/ 	.word	0x00000001
        /*00a8*/ 	.word	0x00000001


	//----- nvinfo : EIATTR_CBANK_PARAM_SIZE
	.align		4
.L_31:
        /*00ac*/ 	.byte	0x03, 0x19
        /*00ae*/ 	.short	0x003c


	//----- nvinfo : EIATTR_PARAM_CBANK
	.align		4
        /*00b0*/ 	.byte	0x04, 0x0a
        /*00b2*/ 	.short	(.L_33 - .L_32)
	.align		4
.L_32:
        /*00b4*/ 	.word	index@(.nv.constant0.triton_poi_fused__native_batch_norm_legit_no_training_add_3)
        /*00b8*/ 	.short	0x0210
        /*00ba*/ 	.short	0x003c


	//----- nvinfo : EIATTR_SW_WAR
	.align		4
.L_33:
        /*00bc*/ 	.byte	0x04, 0x36
        /*00be*/ 	.short	(.L_35 - .L_34)
.L_34:
        /*00c0*/ 	.word	0x00000008
.L_35:


//--------------------- .nv.callgraph             --------------------------
	.section	.nv.callgraph,"",@"SHT_CUDA_CALLGRAPH"
	.align	4
	.sectionentsize	8
	.align		4
        /*0000*/ 	.word	0x00000000
	.align		4
        /*0004*/ 	.word	0xffffffff
	.align		4
        /*0008*/ 	.word	0x00000000
	.align		4
        /*000c*/ 	.word	0xfffffffe
	.align		4
        /*0010*/ 	.word	0x00000000
	.align		4
        /*0014*/ 	.word	0xfffffffd
	.align		4
        /*0018*/ 	.word	0x00000000
	.align		4
        /*001c*/ 	.word	0xfffffffc


//--------------------- .nv.constant4             --------------------------
	.section	.nv.constant4,"a",@progbits
	.align	8
	.align		8
.nv.constant4:
        /*0000*/ 	.dword	_$_str
	.align		8
        /*0008*/ 	.dword	_$_str_$_2


//--------------------- .text.triton_poi_fused__native_batch_norm_legit_no_training_add_3 --------------------------
	.section	.text.triton_poi_fused__native_batch_norm_legit_no_training_add_3,"ax",@progbits
	.align	128
        .global         triton_poi_fused__native_batch_norm_legit_no_training_add_3
        .type           triton_poi_fused__native_batch_norm_legit_no_training_add_3,@function
        .size           triton_poi_fused__native_batch_norm_legit_no_training_add_3,(.L_x_1 - triton_poi_fused__native_batch_norm_legit_no_training_add_3)
        .other          triton_poi_fused__native_batch_norm_legit_no_training_add_3,@"STO_CUDA_ENTRY STV_DEFAULT"
triton_poi_fused__native_batch_norm_legit_no_training_add_3:
.text.triton_poi_fused__native_batch_norm_legit_no_training_add_3:
[----:B------:R-:W0:Y:S01]  /*0000*/  LDC R1, c[0x0][0x28] ;  /* 0x00000a00ff017b82 */ /* 0x000e220000000800 */
[----:B------:R-:W1:Y:S07]  /*0010*/  S2R R0, SR_TID.X ;  /* 0x0000000000007919 */ /* 0x000e6e0000002100 */
[----:B------:R-:W2:Y:S01]  /*0020*/  LDC.64 R12, c[0x0][0x220] ;  /* 0x00008800ff0c7b82 */ /* 0x000ea20000000a00 */
[----:B------:R-:W-:Y:S01]  /*0030*/  ULDC.64 UR4, c[0x0][0x208] ;  /* 0x0000820000047ab9 */ /* 0x000fe20000000a00 */
[----:B------:R-:W3:Y:S06]  /*0040*/  S2R R3, SR_CTAID.X ;  /* 0x0000000000037919 */ /* 0x000eec0000002500 */
[----:B------:R-:W4:Y:S08]  /*0050*/  LDC.64 R8, c[0x0][0x210] ;  /* 0x00008400ff087b82 */ /* 0x000f300000000a00 */
[----:B------:R-:W5:Y:S08]  /*0060*/  LDC.64 R10, c[0x0][0x218] ;  /* 0x00008600ff0a7b82 */ /* 0x000f700000000a00 */
[----:B------:R-:W4:Y:S01]  /*0070*/  LDC.64 R14, c[0x0][0x228] ;  /* 0x00008a00ff0e7b82 */ /* 0x000f220000000a00 */
[----:B-1----:R-:W-:-:S07]  /*0080*/  LOP3.LUT R0, R0, 0x7f, RZ, 0xc0, !PT ;  /* 0x0000007f00007812 */ /* 0x002fce00078ec0ff */
[----:B------:R-:W1:Y:S01]  /*0090*/  LDC.64 R16, c[0x0][0x230] ;  /* 0x00008c00ff107b82 */ /* 0x000e620000000a00 */
[----:B---3--:R-:W-:Y:S02]  /*00a0*/  SHF.R.S32.HI R2, RZ, 0x18, R3 ;  /* 0x00000018ff027819 */ /* 0x008fe40000011403 */
[----:B------:R-:W-:Y:S02]  /*00b0*/  LEA R0, R3, R0, 0x7 ;  /* 0x0000000003007211 */ /* 0x000fe400078e38ff */
[----:B------:R-:W-:-:S03]  /*00c0*/  SGXT R3, R2, 0x1 ;  /* 0x000000010203781a */ /* 0x000fc60000000200 */
[----:B------:R-:W3:Y:S01]  /*00d0*/  LDC.64 R4, c[0x0][0x238] ;  /* 0x00008e00ff047b82 */ /* 0x000ee20000000a00 */
[----:B------:R-:W-:Y:S02]  /*00e0*/  ISETP.GE.AND P2, PT, R0, 0x100, PT ;  /* 0x000001000000780c */ /* 0x000fe40003f46270 */
[----:B------:R-:W-:-:S04]  /*00f0*/  LEA.HI R3, R3, R0, RZ, 0x4 ;  /* 0x0000000003037211 */ /* 0x000fc800078f20ff */
[----:B------:R-:W-:-:S04]  /*0100*/  SHF.R.S32.HI R3, RZ, 0x4, R3 ;  /* 0x00000004ff037819 */ /* 0x000fc80000011403 */
[----:B------:R-:W-:-:S04]  /*0110*/  LEA.HI R2, R3, R3, RZ, 0x2 ;  /* 0x0000000303027211 */ /* 0x000fc800078f10ff */
[----:B------:R-:W-:-:S04]  /*0120*/  LOP3.LUT R2, R2, 0xfffffffc, RZ, 0xc0, !PT ;  /* 0xfffffffc02027812 */ /* 0x000fc800078ec0ff */
[----:B------:R-:W-:Y:S02]  /*0130*/  IADD3 R19, R3, -R2, RZ ;  /* 0x8000000203137210 */ /* 0x000fe40007ffe0ff */
[----:B------:R-:W-:-:S03]  /*0140*/  CS2R R2, SRZ ;  /* 0x0000000000027805 */ /* 0x000fc6000001ff00 */
[----:B--2---:R-:W-:-:S05]  /*0150*/  IMAD.WIDE R12, R19, 0x4, R12 ;  /* 0x00000004130c7825 */ /* 0x004fca00078e020c */
[----:B------:R2:W3:Y:S01]  /*0160*/  @!P2 LDG.E.EL R2, desc[UR4][R12.64] ;  /* 0x000000040c02a981 */ /* 0x0004e2000c2e1900 */
[----:B------:R-:W-:Y:S01]  /*0170*/  CS2R R6, SRZ ;  /* 0x0000000000067805 */ /* 0x000fe2000001ff00 */
[----:B----4-:R-:W-:-:S04]  /*0180*/  IMAD.WIDE R8, R0, 0x4, R8 ;  /* 0x0000000400087825 */ /* 0x010fc800078e0208 */
[C---:B-----5:R-:W-:Y:S01]  /*0190*/  IMAD.WIDE R10, R19.reuse, 0x4, R10 ;  /* 0x00000004130a7825 */ /* 0x060fe200078e020a */
[----:B------:R4:W5:Y:S03]  /*01a0*/  @!P2 LDG.E R6, desc[UR4][R8.64] ;  /* 0x000000040806a981 */ /* 0x000966000c1e1900 */
[C---:B0-2---:R-:W-:Y:S01]  /*01b0*/  IMAD.WIDE R12, R19.reuse, 0x4, R14 ;  /* 0x00000004130c7825 */ /* 0x045fe200078e020e */
[----:B------:R0:W5:Y:S03]  /*01c0*/  @!P2 LDG.E.EL R3, desc[UR4][R10.64] ;  /* 0x000000040a03a981 */ /* 0x000166000c2e1900 */
[----:B-1----:R-:W-:Y:S01]  /*01d0*/  IMAD.WIDE R14, R19, 0x4, R16 ;  /* 0x00000004130e7825 */ /* 0x002fe200078e0210 */
[----:B------:R-:W-:Y:S01]  /*01e0*/  CS2R R16, SRZ ;  /* 0x0000000000107805 */ /* 0x000fe2000001ff00 */
[----:B------:R-:W2:Y:S01]  /*01f0*/  @!P2 LDG.E.EL R7, desc[UR4][R12.64] ;  /* 0x000000040c07a981 */ /* 0x000ea2000c2e1900 */
[----:B----4-:R-:W1:Y:S01]  /*0200*/  LDC.64 R8, c[0x0][0x240] ;  /* 0x00009000ff087b82 */ /* 0x010e620000000a00 */
[----:B---3--:R-:W-:-:S03]  /*0210*/  IMAD.WIDE R4, R0, 0x4, R4 ;  /* 0x0000000400047825 */ /* 0x008fc600078e0204 */
[----:B------:R-:W2:Y:S04]  /*0220*/  @!P2 LDG.E.EL R16, desc[UR4][R14.64] ;  /* 0x000000040e10a981 */ /* 0x000ea8000c2e1900 */
[----:B------:R-:W3:Y:S01]  /*0230*/  @!P2 LDG.E R17, desc[UR4][R4.64] ;  /* 0x000000040411a981 */ /* 0x000ee2000c1e1900 */
[----:B0-----:R-:W-:Y:S01]  /*0240*/  HFMA2.MMA R11, -RZ, RZ, 1.625, 0 ;  /* 0x3e800000ff0b7435 */ /* 0x001fe200000001ff */
[----:B------:R-:W-:-:S04]  /*0250*/  FADD R2, R2, 9.9999997473787516356e-06 ;  /* 0x3727c5ac02027421 */ /* 0x000fc80000000000 */
[----:B------:R-:W0:Y:S01]  /*0260*/  MUFU.SQRT R10, R2 ;  /* 0x00000002000a7308 */ /* 0x000e220000002000 */
[----:B-----5:R-:W-:Y:S01]  /*0270*/  FADD R3, -R3, R6 ;  /* 0x0000000603037221 */ /* 0x020fe20000000100 */
[C---:B0-----:R-:W-:Y:S02]  /*0280*/  FSETP.GT.AND P0, PT, R10.reuse, 8.50705917302346158658e+37, PT ;  /* 0x7e8000000a00780b */ /* 0x041fe40003f04000 */
[----:B------:R-:W-:Y:S02]  /*0290*/  FSETP.GEU.AND P1, PT, R10, 1.175494350822287508e-38, PT ;  /* 0x008000000a00780b */ /* 0x000fe40003f2e000 */
[----:B------:R-:W-:-:S09]  /*02a0*/  FSEL R11, R11, 1, P0 ;  /* 0x3f8000000b0b7808 */ /* 0x000fd20000000000 */
[----:B------:R-:W-:Y:S02]  /*02b0*/  @P0 FMUL R10, R10, 0.25 ;  /* 0x3e8000000a0a0820 */ /* 0x000fe40000400000 */
[----:B------:R-:W-:Y:S02]  /*02c0*/  @!P1 FMUL R11, R11, 16777216 ;  /* 0x4b8000000b0b9820 */ /* 0x000fe40000400000 */
[----:B------:R-:W-:-:S06]  /*02d0*/  @!P1 FMUL R10, R10, 16777216 ;  /* 0x4b8000000a0a9820 */ /* 0x000fcc0000400000 */
[----:B------:R-:W0:Y:S02]  /*02e0*/  MUFU.RCP R10, R10 ;  /* 0x0000000a000a7308 */ /* 0x000e240000001000 */
[----:B0-----:R-:W-:-:S04]  /*02f0*/  FMUL R2, R10, R11 ;  /* 0x0000000b0a027220 */ /* 0x001fc80000400000 */
[----:B------:R-:W-:-:S04]  /*0300*/  FMUL R3, R3, R2 ;  /* 0x0000000203037220 */ /* 0x000fc80000400000 */
[----:B--2---:R-:W-:Y:S01]  /*0310*/  FFMA R16, R3, R7, R16 ;  /* 0x0000000703107223 */ /* 0x004fe20000000010 */
[----:B-1----:R-:W-:-:S04]  /*0320*/  IMAD.WIDE R2, R0, 0x4, R8 ;  /* 0x0000000400027825 */ /* 0x002fc800078e0208 */
[----:B---3--:R-:W-:Y:S01]  /*0330*/  FADD R17, R16, R17 ;  /* 0x0000001110117221 */ /* 0x008fe20000000000 */
[----:B------:R-:W-:Y:S06]  /*0340*/  @P2 EXIT ;  /* 0x000000000000294d */ /* 0x000fec0003800000 */
[----:B------:R-:W-:Y:S01]  /*0350*/  STG.E desc[UR4][R2.64], R17 ;  /* 0x0000001102007986 */ /* 0x000fe2000c101904 */
[----:B------:R-:W-:Y:S05]  /*0360*/  EXIT ;  /* 0x000000000000794d */ /* 0x000fea0003800000 */
.L_x_0:
[----:B------:R-:W-:-:S00]  /*0370*/  BRA `(.L_x_0) ;  /* 0xfffffffc00fc7947 */ /* 0x000fc0000383ffff */
[----:B------:R-:W-:-:S00]  /*0380*/  NOP ;  /* 0x0000000000007918 */ /* 0x000fc00000000000 */
[----:B------:R-:W-:-:S00]  /*0390*/  NOP ;  /* 0x0000000000007918 */ /* 0x000fc00000000000 */
[----:B------:R-:W-:-:S00]  /*03a0*/  NOP ;  /* 0x0000000000007918 */ /* 0x000fc00000000000 */
[----:B------:R-:W-:-:S00]  /*03b0*/  NOP ;  /* 0x0000000000007918 */ /* 0x000fc00000000000 */
[----:B------:R-:W-:-:S00]  /*03c0*/  NOP ;  /* 0x0000000000007918 */ /* 0x000fc00000000000 */
[----:B------:R-:W-:-:S00]  /*03d0*/  NOP ;  /* 0x0000000000007918 */ /* 0x000fc00000000000 */
[----:B------:R-:W-:-:S00]  /*03e0*/  NOP ;  /* 0x0000000000007918 */ /* 0x000fc00000000000 */
[----:B------:R-:W-:-:S00]  /*03f0*/  NOP ;  /* 0x0000000000007918 */ /* 0x000fc00000000000 */
.L_x_1:


//--------------------- .nv.global.init           --------------------------
	.section	.nv.global.init,"aw",@progbits
.nv.global.init:
	.type		_$_str,@object
	.size		_$_str,(_$_str_$_2 - _$_str)
_$_str:
        /*0000*/ 	.byte	0x5f, 0x5f, 0x43, 0x55, 0x44, 0x41, 0x5f, 0x46, 0x54, 0x5a, 0x00
	.type		_$_str_$_2,@object
	.size		_$_str_$_2,(.L_1 - _$_str_$_2)
_$_str_$_2:
        /*000b*/ 	.byte	0x5f, 0x5f, 0x43, 0x55, 0x44, 0x41, 0x5f, 0x50, 0x52, 0x45, 0x43, 0x5f, 0x53, 0x51, 0x52, 0x54
        /*001b*/ 	.byte	0x00
.L_1:


//--------------------- .nv.constant0.triton_poi_fused__native_batch_norm_legit_no_training_add_3 --------------------------
	.section	.nv.constant0.triton_poi_fused__native_batch_norm_legit_no_training_add_3,"a",@progbits
	.sectionflags	@""
	.align	4
.nv.constant0.triton_poi_fused__native_batch_norm_legit_no_training_add_3:
	.zero		588
